//
// Generated by NVIDIA NVVM Compiler
//
// Compiler Build ID: CL-36424714
// Cuda compilation tools, release 13.0, V13.0.88
// Based on NVVM 20.0.0
//

.version 9.0
.target sm_100
.address_size 64

	// .globl	_Z12reduceKernelPKfPfi
// _ZZ12reduceKernelPKfPfiE4smem has been demoted

.visible .entry _Z12reduceKernelPKfPfi(
	.param .u64 .ptr .align 1 _Z12reduceKernelPKfPfi_param_0,
	.param .u64 .ptr .align 1 _Z12reduceKernelPKfPfi_param_1,
	.param .u32 _Z12reduceKernelPKfPfi_param_2
)
{
	.reg .pred 	%p<8>;
	.reg .b32 	%r<15>;
	.reg .b32 	%f<9>;
	.reg .b64 	%rd<9>;
	// demoted variable
	.shared .align 4 .b8 _ZZ12reduceKernelPKfPfiE4smem[1024];
	ld.param.u64 	%rd1, [_Z12reduceKernelPKfPfi_param_0];
	ld.param.u64 	%rd2, [_Z12reduceKernelPKfPfi_param_1];
	ld.param.u32 	%r8, [_Z12reduceKernelPKfPfi_param_2];
	mov.u32 	%r1, %tid.x;
	mov.u32 	%r2, %ctaid.x;
	mov.u32 	%r14, %ntid.x;
	mad.lo.s32 	%r4, %r2, %r14, %r1;
	setp.ge.s32 	%p1, %r4, %r8;
	mov.f32 	%f8, 0f00000000;
	@%p1 bra 	$L__BB0_2;
	cvta.to.global.u64 	%rd3, %rd1;
	mul.wide.s32 	%rd4, %r4, 4;
	add.s64 	%rd5, %rd3, %rd4;
	ld.global.f32 	%f8, [%rd5];
$L__BB0_2:
	shl.b32 	%r9, %r1, 2;
	mov.u32 	%r10, _ZZ12reduceKernelPKfPfiE4smem;
	add.s32 	%r5, %r10, %r9;
	st.shared.f32 	[%r5], %f8;
	bar.sync 	0;
	setp.lt.u32 	%p2, %r14, 2;
	@%p2 bra 	$L__BB0_6;
$L__BB0_3:
	shr.u32 	%r7, %r14, 1;
	setp.ge.u32 	%p3, %r1, %r7;
	add.s32 	%r11, %r7, %r4;
	setp.ge.s32 	%p4, %r11, %r8;
	or.pred  	%p5, %p3, %p4;
	@%p5 bra 	$L__BB0_5;
	shl.b32 	%r12, %r7, 2;
	add.s32 	%r13, %r5, %r12;
	ld.shared.f32 	%f4, [%r13];
	ld.shared.f32 	%f5, [%r5];
	add.f32 	%f6, %f4, %f5;
	st.shared.f32 	[%r5], %f6;
$L__BB0_5:
	bar.sync 	0;
	setp.gt.u32 	%p6, %r14, 3;
	mov.u32 	%r14, %r7;
	@%p6 bra 	$L__BB0_3;
$L__BB0_6:
	setp.ne.s32 	%p7, %r1, 0;
	@%p7 bra 	$L__BB0_8;
	ld.shared.f32 	%f7, [_ZZ12reduceKernelPKfPfiE4smem];
	cvta.to.global.u64 	%rd6, %rd2;
	mul.wide.u32 	%rd7, %r2, 4;
	add.s64 	%rd8, %rd6, %rd7;
	st.global.f32 	[%rd8], %f7;
$L__BB0_8:
	ret;

}


// ===== COMPILED SASS (sm_100) =====

	.target	sm_100

	.elftype	@"ET_EXEC"


//--------------------- .note.nv.tkinfo           --------------------------
	.section	.note.nv.tkinfo,"",@"SHT_NOTE"
	.sectionflags	@"SHF_NOTE_NV_TKINFO"
	.tkinfo
        /*0018*/ 	.word	0x00000002
        /*0030*/ 	.string	""
        /*0030*/ 	.string	"ptxas"
        /*0030*/ 	.string	"Cuda compilation tools, release 13.0, V13.0.88"
        /*0030*/ 	.string	"Build cuda_13.0.r13.0/compiler.36424714_0"
        /*0030*/ 	.string	"-arch sm_100 -m 64 "



//--------------------- .note.nv.cuinfo           --------------------------
	.section	.note.nv.cuinfo,"",@"SHT_NOTE"
	.sectionflags	@"SHF_NOTE_NV_CUINFO"
        /*0018*/ 	.short	0x0002
        /*001a*/ 	.short	0x0064
        /*001c*/ 	.short	0x0082
	.zero		2


//--------------------- .nv.info                  --------------------------
	.section	.nv.info,"",@"SHT_CUDA_INFO"
	.align	4


	//----- nvinfo : EIATTR_REGCOUNT
	.align		4
        /*0000*/ 	.byte	0x04, 0x2f
        /*0002*/ 	.short	(.L_1 - .L_0)
	.align		4
.L_0:
        /*0004*/ 	.word	index@(_Z12reduceKernelPKfPfi)
        /*0008*/ 	.word	0x0000000c


	//----- nvinfo : EIATTR_FRAME_SIZE
	.align		4
.L_1:
        /*000c*/ 	.byte	0x04, 0x11
        /*000e*/ 	.short	(.L_3 - .L_2)
	.align		4
.L_2:
        /*0010*/ 	.word	index@(_Z12reduceKernelPKfPfi)
        /*0014*/ 	.word	0x00000000


	//----- nvinfo : EIATTR_MIN_STACK_SIZE
	.align		4
.L_3:
        /*0018*/ 	.byte	0x04, 0x12
        /*001a*/ 	.short	(.L_5 - .L_4)
	.align		4
.L_4:
        /*001c*/ 	.word	index@(_Z12reduceKernelPKfPfi)
        /*0020*/ 	.word	0x00000000
.L_5:


//--------------------- .nv.compat                --------------------------
	.section	.nv.compat,"",@"SHT_CUDA_COMPAT_INFO"
	.align	4
        /*0000*/ 	.byte	0x02, 0x09, 0x00, 0x00, 0x02, 0x02, 0x01, 0x00, 0x02, 0x05, 0x05, 0x00, 0x03, 0x07, 0x01, 0x01
        /*0010*/ 	.byte	0x02, 0x03, 0x00, 0x00, 0x02, 0x06, 0x01, 0x00, 0x04, 0x0b, 0x08, 0x00, 0x09, 0x00, 0x00, 0x00
        /*0020*/ 	.byte	0x00, 0x00, 0x00, 0x00


//--------------------- .nv.info._Z12reduceKernelPKfPfi --------------------------
	.section	.nv.info._Z12reduceKernelPKfPfi,"",@"SHT_CUDA_INFO"
	.sectionflags	@""
	.align	4


	//----- nvinfo : EIATTR_CUDA_API_VERSION
	.align		4
        /*0000*/ 	.byte	0x04, 0x37
        /*0002*/ 	.short	(.L_7 - .L_6)
.L_6:
        /*0004*/ 	.word	0x00000082


	//----- nvinfo : EIATTR_KPARAM_INFO
	.align		4
.L_7:
        /*0008*/ 	.byte	0x04, 0x17
        /*000a*/ 	.short	(.L_9 - .L_8)
.L_8:
        /*000c*/ 	.word	0x00000000
        /*0010*/ 	.short	0x0002
        /*0012*/ 	.short	0x0010
        /*0014*/ 	.byte	0x00, 0xf0, 0x11, 0x00


	//----- nvinfo : EIATTR_KPARAM_INFO
	.align		4
.L_9:
        /*0018*/ 	.byte	0x04, 0x17
        /*001a*/ 	.short	(.L_11 - .L_10)
.L_10:
        /*001c*/ 	.word	0x00000000
        /*0020*/ 	.short	0x0001
        /*0022*/ 	.short	0x0008
        /*0024*/ 	.byte	0x00, 0xf5, 0x21, 0x00


	//----- nvinfo : EIATTR_KPARAM_INFO
	.align		4
.L_11:
        /*0028*/ 	.byte	0x04, 0x17
        /*002a*/ 	.short	(.L_13 - .L_12)
.L_12:
        /*002c*/ 	.word	0x00000000
        /*0030*/ 	.short	0x0000
        /*0032*/ 	.short	0x0000
        /*0034*/ 	.byte	0x00, 0xf5, 0x21, 0x00


	//----- nvinfo : EIATTR_SPARSE_MMA_MASK
	.align		4
.L_13:
        /*0038*/ 	.byte	0x03, 0x50
        /*003a*/ 	.short	0x0000


	//----- nvinfo : EIATTR_MAXREG_COUNT
	.align		4
        /*003c*/ 	.byte	0x03, 0x1b
        /*003e*/ 	.short	0x00ff


	//----- nvinfo : EIATTR_NUM_BARRIERS
	.align		4
        /*0040*/ 	.byte	0x02, 0x4c
        /*0042*/ 	.byte	0x01
	.zero		1


	//----- nvinfo : EIATTR_MERCURY_ISA_VERSION
	.align		4
        /*0044*/ 	.byte	0x03, 0x5f
        /*0046*/ 	.short	0x0101


	//----- nvinfo : EIATTR_VRC_CTA_INIT_COUNT
	.align		4
        /*0048*/ 	.byte	0x02, 0x4a
	.zero		1
	.zero		1


	//----- nvinfo : EIATTR_EXIT_INSTR_OFFSETS
	.align		4
        /*004c*/ 	.byte	0x04, 0x1c
        /*004e*/ 	.short	(.L_15 - .L_14)


	//   ....[0]....
.L_14:
        /*0050*/ 	.word	0x00000250


	//   ....[1]....
        /*0054*/ 	.word	0x000002d0


	//----- nvinfo : EIATTR_CBANK_PARAM_SIZE
	.align		4
.L_15:
        /*0058*/ 	.byte	0x03, 0x19
        /*005a*/ 	.short	0x0014


	//----- nvinfo : EIATTR_PARAM_CBANK
	.align		4
        /*005c*/ 	.byte	0x04, 0x0a
        /*005e*/ 	.short	(.L_17 - .L_16)
	.align		4
.L_16:
        /*0060*/ 	.word	index@(.nv.constant0._Z12reduceKernelPKfPfi)
        /*0064*/ 	.short	0x0380
        /*0066*/ 	.short	0x0014


	//----- nvinfo : EIATTR_SW_WAR
	.align		4
.L_17:
        /*0068*/ 	.byte	0x04, 0x36
        /*006a*/ 	.short	(.L_19 - .L_18)
.L_18:
        /*006c*/ 	.word	0x00000008
.L_19:


//--------------------- .nv.callgraph             --------------------------
	.section	.nv.callgraph,"",@"SHT_CUDA_CALLGRAPH"
	.align	4
	.sectionentsize	8
	.align		4
        /*0000*/ 	.word	0x00000000
	.align		4
        /*0004*/ 	.word	0xffffffff
	.align		4
        /*0008*/ 	.word	0x00000000
	.align		4
        /*000c*/ 	.word	0xfffffffe
	.align		4
        /*0010*/ 	.word	0x00000000
	.align		4
        /*0014*/ 	.word	0xfffffffd
	.align		4
        /*0018*/ 	.word	0x00000000
	.align		4
        /*001c*/ 	.word	0xfffffffc


//--------------------- .text._Z12reduceKernelPKfPfi --------------------------
	.section	.text._Z12reduceKernelPKfPfi,"ax",@progbits
	.align	128
        .global         _Z12reduceKernelPKfPfi
        .type           _Z12reduceKernelPKfPfi,@function
        .size           _Z12reduceKernelPKfPfi,(.L_x_3 - _Z12reduceKernelPKfPfi)
        .other          _Z12reduceKernelPKfPfi,@"STO_CUDA_ENTRY STV_DEFAULT"
_Z12reduceKernelPKfPfi:
.text._Z12reduceKernelPKfPfi:
[----:B------:R-:W-:Y:S01]  /*0000*/  LDC R1, c[0x0][0x37c] ;  /* 0x0000df00ff017b82 */ /* 0x000fe20000000800 */
[----:B------:R-:W0:Y:S01]  /*0010*/  S2R R6, SR_TID.X ;  /* 0x0000000000067919 */ /* 0x000e220000002100 */
[----:B------:R-:W0:Y:S01]  /*0020*/  LDCU UR8, c[0x0][0x360] ;  /* 0x00006c00ff0877ac */ /* 0x000e220008000800 */
[----:B------:R-:W-:Y:S01]  /*0030*/  IMAD.MOV.U32 R4, RZ, RZ, RZ ;  /* 0x000000ffff047224 */ /* 0x000fe200078e00ff */
[----:B------:R-:W0:Y:S01]  /*0040*/  S2R R9, SR_CTAID.X ;  /* 0x0000000000097919 */ /* 0x000e220000002500 */
[----:B------:R-:W1:Y:S01]  /*0050*/  LDCU UR4, c[0x0][0x390] ;  /* 0x00007200ff0477ac */ /* 0x000e620008000800 */
[----:B------:R-:W2:Y:S01]  /*0060*/  LDCU.64 UR6, c[0x0][0x358] ;  /* 0x00006b00ff0677ac */ /* 0x000ea20008000a00 */
[----:B0-----:R-:W-:-:S05]  /*0070*/  IMAD R5, R9, UR8, R6 ;  /* 0x0000000809057c24 */ /* 0x001fca000f8e0206 */
[----:B-1----:R-:W-:-:S13]  /*0080*/  ISETP.GE.AND P0, PT, R5, UR4, PT ;  /* 0x0000000405007c0c */ /* 0x002fda000bf06270 */
[----:B------:R-:W0:Y:S02]  /*0090*/  @!P0 LDC.64 R2, c[0x0][0x380] ;  /* 0x0000e000ff028b82 */ /* 0x000e240000000a00 */
[----:B0-----:R-:W-:-:S05]  /*00a0*/  @!P0 IMAD.WIDE R2, R5, 0x4, R2 ;  /* 0x0000000405028825 */ /* 0x001fca00078e0202 */
[----:B--2---:R-:W2:Y:S01]  /*00b0*/  @!P0 LDG.E R4, desc[UR6][R2.64] ;  /* 0x0000000602048981 */ /* 0x004ea2000c1e1900 */
[----:B------:R-:W0:Y:S01]  /*00c0*/  S2UR UR5, SR_CgaCtaId ;  /* 0x00000000000579c3 */ /* 0x000e220000008800 */
[----:B------:R-:W-:Y:S01]  /*00d0*/  IMAD.U32 R0, RZ, RZ, UR8 ;  /* 0x00000008ff007e24 */ /* 0x000fe2000f8e00ff */
[----:B------:R-:W-:Y:S01]  /*00e0*/  UMOV UR4, 0x400 ;  /* 0x0000040000047882 */ /* 0x000fe20000000000 */
[----:B------:R-:W-:-:S03]  /*00f0*/  ISETP.NE.AND P1, PT, R6, RZ, PT ;  /* 0x000000ff0600720c */ /* 0x000fc60003f25270 */
[----:B------:R-:W-:Y:S01]  /*0100*/  ISETP.GE.U32.AND P0, PT, R0, 0x2, PT ;  /* 0x000000020000780c */ /* 0x000fe20003f06070 */
[----:B0-----:R-:W-:-:S06]  /*0110*/  ULEA UR4, UR5, UR4, 0x18 ;  /* 0x0000000405047291 */ /* 0x001fcc000f8ec0ff */
[----:B------:R-:W-:-:S05]  /*0120*/  LEA R7, R6, UR4, 0x2 ;  /* 0x0000000406077c11 */ /* 0x000fca000f8e10ff */
[----:B--2---:R0:W-:Y:S01]  /*0130*/  STS [R7], R4 ;  /* 0x0000000407007388 */ /* 0x0041e20000000800 */
[----:B------:R-:W-:Y:S06]  /*0140*/  BAR.SYNC.DEFER_BLOCKING 0x0 ;  /* 0x0000000000007b1d */ /* 0x000fec0000010000 */
[----:B------:R-:W-:Y:S05]  /*0150*/  @!P0 BRA `(.L_x_0) ;  /* 0x00000000003c8947 */ /* 0x000fea0003800000 */
[----:B------:R-:W1:Y:S01]  /*0160*/  LDCU UR4, c[0x0][0x390] ;  /* 0x00007200ff0477ac */ /* 0x000e620008000800 */
[----:B------:R-:W-:Y:S01]  /*0170*/  NOP ;  /* 0x0000000000007918 */ /* 0x000fe20000000000 */
.L_x_1:
[----:B------:R-:W-:-:S04]  /*0180*/  SHF.R.U32.HI R8, RZ, 0x1, R0 ;  /* 0x00000001ff087819 */ /* 0x000fc80000011600 */
[----:B------:R-:W-:-:S04]  /*0190*/  IADD3 R2, PT, PT, R5, R8, RZ ;  /* 0x0000000805027210 */ /* 0x000fc80007ffe0ff */
[----:B-1----:R-:W-:-:S04]  /*01a0*/  ISETP.GE.AND P0, PT, R2, UR4, PT ;  /* 0x0000000402007c0c */ /* 0x002fc8000bf06270 */
[----:B------:R-:W-:-:S13]  /*01b0*/  ISETP.GE.U32.OR P0, PT, R6, R8, P0 ;  /* 0x000000080600720c */ /* 0x000fda0000706470 */
[----:B------:R-:W-:Y:S01]  /*01c0*/  @!P0 IMAD R2, R8, 0x4, R7 ;  /* 0x0000000408028824 */ /* 0x000fe200078e0207 */
[----:B------:R-:W-:Y:S05]  /*01d0*/  @!P0 LDS R3, [R7] ;  /* 0x0000000007038984 */ /* 0x000fea0000000800 */
[----:B------:R-:W0:Y:S02]  /*01e0*/  @!P0 LDS R2, [R2] ;  /* 0x0000000002028984 */ /* 0x000e240000000800 */
[----:B0-----:R-:W-:-:S05]  /*01f0*/  @!P0 FADD R4, R2, R3 ;  /* 0x0000000302048221 */ /* 0x001fca0000000000 */
[----:B------:R2:W-:Y:S01]  /*0200*/  @!P0 STS [R7], R4 ;  /* 0x0000000407008388 */ /* 0x0005e20000000800 */
[----:B------:R-:W-:Y:S01]  /*0210*/  BAR.SYNC.DEFER_BLOCKING 0x0 ;  /* 0x0000000000007b1d */ /* 0x000fe20000010000 */
[----:B------:R-:W-:Y:S02]  /*0220*/  ISETP.GT.U32.AND P0, PT, R0, 0x3, PT ;  /* 0x000000030000780c */ /* 0x000fe40003f04070 */
[----:B------:R-:W-:-:S11]  /*0230*/  MOV R0, R8 ;  /* 0x0000000800007202 */ /* 0x000fd60000000f00 */
[----:B--2---:R-:W-:Y:S05]  /*0240*/  @P0 BRA `(.L_x_1) ;  /* 0xfffffffc00cc0947 */ /* 0x004fea000383ffff */
.L_x_0:
[----:B------:R-:W-:Y:S05]  /*0250*/  @P1 EXIT ;  /* 0x000000000000194d */ /* 0x000fea0003800000 */
[----:B------:R-:W1:Y:S01]  /*0260*/  S2UR UR5, SR_CgaCtaId ;  /* 0x00000000000579c3 */ /* 0x000e620000008800 */
[----:B------:R-:W-:-:S07]  /*0270*/  UMOV UR4, 0x400 ;  /* 0x0000040000047882 */ /* 0x000fce0000000000 */
[----:B------:R-:W2:Y:S01]  /*0280*/  LDC.64 R2, c[0x0][0x388] ;  /* 0x0000e200ff027b82 */ /* 0x000ea20000000a00 */
[----:B-1----:R-:W-:Y:S01]  /*0290*/  ULEA UR4, UR5, UR4, 0x18 ;  /* 0x0000000405047291 */ /* 0x002fe2000f8ec0ff */
[----:B--2---:R-:W-:-:S08]  /*02a0*/  IMAD.WIDE.U32 R2, R9, 0x4, R2 ;  /* 0x0000000409027825 */ /* 0x004fd000078e0002 */
[----:B------:R-:W1:Y:S04]  /*02b0*/  LDS R5, [UR4] ;  /* 0x00000004ff057984 */ /* 0x000e680008000800 */
[----:B-1----:R-:W-:Y:S01]  /*02c0*/  STG.E desc[UR6][R2.64], R5 ;  /* 0x0000000502007986 */ /* 0x002fe2000c101906 */
[----:B------:R-:W-:Y:S05]  /*02d0*/  EXIT ;  /* 0x000000000000794d */ /* 0x000fea0003800000 */
.L_x_2:
[----:B------:R-:W-:-:S00]  /*02e0*/  BRA `(.L_x_2) ;  /* 0xfffffffc00fc7947 */ /* 0x000fc0000383ffff */
[----:B------:R-:W-:-:S00]  /*02f0*/  NOP ;  /* 0x0000000000007918 */ /* 0x000fc00000000000 */
        /* <DEDUP_REMOVED lines=8> */
.L_x_3:


//--------------------- .nv.shared._Z12reduceKernelPKfPfi --------------------------
	.section	.nv.shared._Z12reduceKernelPKfPfi,"aw",@nobits
	.sectionflags	@""
	.align	4
.nv.shared._Z12reduceKernelPKfPfi:
	.zero		2048


//--------------------- .nv.shared.reserved.0     --------------------------
	.section	.nv.shared.reserved.0,"aw",@nobits
	.weak		__nv_reservedSMEM_offset_0_alias
	.size		__nv_reservedSMEM_offset_0_alias, 0, 64
	.other		__nv_reservedSMEM_offset_0_alias,@"STO_CUDA_RESERVED_SHARED STV_DEFAULT"
__nv_reservedSMEM_offset_0_alias:
	.zero		0
	.zero		64


//--------------------- .nv.constant0._Z12reduceKernelPKfPfi --------------------------
	.section	.nv.constant0._Z12reduceKernelPKfPfi,"a",@progbits
	.sectionflags	@""
	.align	4
.nv.constant0._Z12reduceKernelPKfPfi:
	.zero		916


//--------------------- SYMBOLS --------------------------

	.type		.nv.reservedSmem.offset0,@object
	.size		.nv.reservedSmem.offset0,0x4
	.type		.nv.reservedSmem.cap,@object
	.size		.nv.reservedSmem.cap,0x4
